	.headerflags	@"EF_CUDA_TEXMODE_UNIFIED EF_CUDA_64BIT_ADDRESS EF_CUDA_ACCELERATORS EF_CUDA_SM90 EF_CUDA_VIRTUAL_SM(EF_CUDA_SM90)"
	.elftype	@"ET_EXEC"


//--------------------- .nv.info                  --------------------------
	.section	.nv.info,"",@"SHT_CUDA_INFO"
	.align	4


	//----- nvinfo : EIATTR_REGCOUNT
	.align		4
        /*0000*/ 	.byte	0x04, 0x2f
        /*0002*/ 	.short	(.L_3 - .L_2)
	.align		4
.L_2:
        /*0004*/ 	.word	index@(triton_poi_fused_cat_13)
        /*0008*/ 	.word	0x0000001a


	//----- nvinfo : EIATTR_MIN_STACK_SIZE
	.align		4
.L_3:
        /*000c*/ 	.byte	0x04, 0x12
        /*000e*/ 	.short	(.L_5 - .L_4)
	.align		4
.L_4:
        /*0010*/ 	.word	index@(triton_poi_fused_cat_13)
        /*0014*/ 	.word	0x00000000


	//----- nvinfo : EIATTR_FRAME_SIZE
	.align		4
.L_5:
        /*0018*/ 	.byte	0x04, 0x11
        /*001a*/ 	.short	(.L_7 - .L_6)
	.align		4
.L_6:
        /*001c*/ 	.word	index@(triton_poi_fused_cat_13)
        /*0020*/ 	.word	0x00000000


	//----- nvinfo : EIATTR_MIN_STACK_SIZE
	.align		4
.L_7:
        /*0024*/ 	.byte	0x04, 0x12
        /*0026*/ 	.short	(.L_9 - .L_8)
	.align		4
.L_8:
        /*0028*/ 	.word	index@(triton_poi_fused_cat_13)
        /*002c*/ 	.word	0x00000000
.L_9:


//--------------------- .nv.info.triton_poi_fused_cat_13 --------------------------
	.section	.nv.info.triton_poi_fused_cat_13,"",@"SHT_CUDA_INFO"
	.sectionflags	@""
	.align	4


	//----- nvinfo : EIATTR_CUDA_API_VERSION
	.align		4
        /*0000*/ 	.byte	0x04, 0x37
        /*0002*/ 	.short	(.L_11 - .L_10)
.L_10:
        /*0004*/ 	.word	0x0000007c


	//----- nvinfo : EIATTR_KPARAM_INFO
	.align		4
.L_11:
        /*0008*/ 	.byte	0x04, 0x17
        /*000a*/ 	.short	(.L_13 - .L_12)
.L_12:
        /*000c*/ 	.word	0x00000000
        /*0010*/ 	.short	0x0007
        /*0012*/ 	.short	0x0038
        /*0014*/ 	.byte	0x00, 0xf0, 0x11, 0x00


	//----- nvinfo : EIATTR_KPARAM_INFO
	.align		4
.L_13:
        /*0018*/ 	.byte	0x04, 0x17
        /*001a*/ 	.short	(.L_15 - .L_14)
.L_14:
        /*001c*/ 	.word	0x00000000
        /*0020*/ 	.short	0x0006
        /*0022*/ 	.short	0x0030
        /*0024*/ 	.byte	0x00, 0xf4, 0x21, 0x00


	//----- nvinfo : EIATTR_KPARAM_INFO
	.align		4
.L_15:
        /*0028*/ 	.byte	0x04, 0x17
        /*002a*/ 	.short	(.L_17 - .L_16)
.L_16:
        /*002c*/ 	.word	0x00000000
        /*0030*/ 	.short	0x0005
        /*0032*/ 	.short	0x0028
        /*0034*/ 	.byte	0x00, 0xf4, 0x21, 0x00


	//----- nvinfo : EIATTR_KPARAM_INFO
	.align		4
.L_17:
        /*0038*/ 	.byte	0x04, 0x17
        /*003a*/ 	.short	(.L_19 - .L_18)
.L_18:
        /*003c*/ 	.word	0x00000000
        /*0040*/ 	.short	0x0004
        /*0042*/ 	.short	0x0020
        /*0044*/ 	.byte	0x00, 0xf4, 0x21, 0x00


	//----- nvinfo : EIATTR_KPARAM_INFO
	.align		4
.L_19:
        /*0048*/ 	.byte	0x04, 0x17
        /*004a*/ 	.short	(.L_21 - .L_20)
.L_20:
        /*004c*/ 	.word	0x00000000
        /*0050*/ 	.short	0x0003
        /*0052*/ 	.short	0x0018
        /*0054*/ 	.byte	0x00, 0xf4, 0x21, 0x00


	//----- nvinfo : EIATTR_KPARAM_INFO
	.align		4
.L_21:
        /*0058*/ 	.byte	0x04, 0x17
        /*005a*/ 	.short	(.L_23 - .L_22)
.L_22:
        /*005c*/ 	.word	0x00000000
        /*0060*/ 	.short	0x0002
        /*0062*/ 	.short	0x0010
        /*0064*/ 	.byte	0x00, 0xf4, 0x21, 0x00


	//----- nvinfo : EIATTR_KPARAM_INFO
	.align		4
.L_23:
        /*0068*/ 	.byte	0x04, 0x17
        /*006a*/ 	.short	(.L_25 - .L_24)
.L_24:
        /*006c*/ 	.word	0x00000000
        /*0070*/ 	.short	0x0001
        /*0072*/ 	.short	0x0008
        /*0074*/ 	.byte	0x00, 0xf4, 0x21, 0x00


	//----- nvinfo : EIATTR_KPARAM_INFO
	.align		4
.L_25:
        /*0078*/ 	.byte	0x04, 0x17
        /*007a*/ 	.short	(.L_27 - .L_26)
.L_26:
        /*007c*/ 	.word	0x00000000
        /*0080*/ 	.short	0x0000
        /*0082*/ 	.short	0x0000
        /*0084*/ 	.byte	0x00, 0xf4, 0x21, 0x00


	//----- nvinfo : EIATTR_SPARSE_MMA_MASK
	.align		4
.L_27:
        /*0088*/ 	.byte	0x03, 0x50
        /*008a*/ 	.short	0x0000


	//----- nvinfo : EIATTR_MAXREG_COUNT
	.align		4
        /*008c*/ 	.byte	0x03, 0x1b
        /*008e*/ 	.short	0x00ff


	//----- nvinfo : EIATTR_EXIT_INSTR_OFFSETS
	.align		4
        /*0090*/ 	.byte	0x04, 0x1c
        /*0092*/ 	.short	(.L_29 - .L_28)


	//   ....[0]....
.L_28:
        /*0094*/ 	.word	0x000005b0


	//   ....[1]....
        /*0098*/ 	.word	0x000005d0


	//----- nvinfo : EIATTR_REQNTID
	.align		4
.L_29:
        /*009c*/ 	.byte	0x04, 0x10
        /*009e*/ 	.short	(.L_31 - .L_30)
.L_30:
        /*00a0*/ 	.word	0x00000080
        /*00a4*/ 	.word	0x00000001
        /*00a8*/ 	.word	0x00000001


	//----- nvinfo : EIATTR_CBANK_PARAM_SIZE
	.align		4
.L_31:
        /*00ac*/ 	.byte	0x03, 0x19
        /*00ae*/ 	.short	0x003c


	//----- nvinfo : EIATTR_PARAM_CBANK
	.align		4
        /*00b0*/ 	.byte	0x04, 0x0a
        /*00b2*/ 	.short	(.L_33 - .L_32)
	.align		4
.L_32:
        /*00b4*/ 	.word	index@(.nv.constant0.triton_poi_fused_cat_13)
        /*00b8*/ 	.short	0x0210
        /*00ba*/ 	.short	0x003c


	//----- nvinfo : EIATTR_SW_WAR
	.align		4
.L_33:
        /*00bc*/ 	.byte	0x04, 0x36
        /*00be*/ 	.short	(.L_35 - .L_34)
.L_34:
        /*00c0*/ 	.word	0x00000008
.L_35:


//--------------------- .nv.callgraph             --------------------------
	.section	.nv.callgraph,"",@"SHT_CUDA_CALLGRAPH"
	.align	4
	.sectionentsize	8
	.align		4
        /*0000*/ 	.word	0x00000000
	.align		4
        /*0004*/ 	.word	0xffffffff
	.align		4
        /*0008*/ 	.word	0x00000000
	.align		4
        /*000c*/ 	.word	0xfffffffe
	.align		4
        /*0010*/ 	.word	0x00000000
	.align		4
        /*0014*/ 	.word	0xfffffffd
	.align		4
        /*0018*/ 	.word	0x00000000
	.align		4
        /*001c*/ 	.word	0xfffffffc


//--------------------- .nv.constant4             --------------------------
	.section	.nv.constant4,"a",@progbits
	.align	8
	.align		8
.nv.constant4:
        /*0000*/ 	.dword	_$_str
	.align		8
        /*0008*/ 	.dword	_$_str_$_2


//--------------------- .text.triton_poi_fused_cat_13 --------------------------
	.section	.text.triton_poi_fused_cat_13,"ax",@progbits
	.align	128
        .global         triton_poi_fused_cat_13
        .type           triton_poi_fused_cat_13,@function
        .size           triton_poi_fused_cat_13,(.L_x_1 - triton_poi_fused_cat_13)
        .other          triton_poi_fused_cat_13,@"STO_CUDA_ENTRY STV_DEFAULT"
triton_poi_fused_cat_13:
.text.triton_poi_fused_cat_13:
[----:B------:R-:W0:Y:S01]  /*0000*/  LDC R1, c[0x0][0x28] ;  /* 0x00000a00ff017b82 */ /* 0x000e220000000800 */
[----:B------:R-:W1:Y:S01]  /*0010*/  S2R R0, SR_TID.X ;  /* 0x0000000000007919 */ /* 0x000e620000002100 */
[----:B------:R-:W-:-:S06]  /*0020*/  IMAD.MOV.U32 R2, RZ, RZ, RZ ;  /* 0x000000ffff027224 */ /* 0x000fcc00078e00ff */
[----:B------:R-:W2:Y:S01]  /*0030*/  LDC.64 R10, c[0x0][0x220] ;  /* 0x00008800ff0a7b82 */ /* 0x000ea20000000a00 */
[----:B------:R-:W-:Y:S01]  /*0040*/  ULDC.64 UR4, c[0x0][0x208] ;  /* 0x0000820000047ab9 */ /* 0x000fe20000000a00 */
[----:B------:R-:W3:Y:S06]  /*0050*/  S2R R3, SR_CTAID.X ;  /* 0x0000000000037919 */ /* 0x000eec0000002500 */
[----:B------:R-:W4:Y:S08]  /*0060*/  LDC.64 R20, c[0x0][0x210] ;  /* 0x00008400ff147b82 */ /* 0x000f300000000a00 */
[----:B------:R-:W5:Y:S08]  /*0070*/  LDC.64 R22, c[0x0][0x218] ;  /* 0x00008600ff167b82 */ /* 0x000f700000000a00 */
[----:B------:R-:W4:Y:S08]  /*0080*/  LDC.64 R18, c[0x0][0x228] ;  /* 0x00008a00ff127b82 */ /* 0x000f300000000a00 */
[----:B------:R-:W4:Y:S01]  /*0090*/  LDC.64 R16, c[0x0][0x230] ;  /* 0x00008c00ff107b82 */ /* 0x000f220000000a00 */
[----:B-1----:R-:W-:Y:S01]  /*00a0*/  IMAD.SHL.U32 R0, R0, 0x2, RZ ;  /* 0x0000000200007824 */ /* 0x002fe200078e00ff */
[----:B------:R-:W-:-:S02]  /*00b0*/  CS2R R8, SRZ ;  /* 0x0000000000087805 */ /* 0x000fc4000001ff00 */
[----:B------:R-:W-:Y:S01]  /*00c0*/  CS2R R12, SRZ ;  /* 0x00000000000c7805 */ /* 0x000fe2000001ff00 */
[----:B------:R-:W-:Y:S01]  /*00d0*/  ULDC.64 UR6, c[0x0][0x238] ;  /* 0x00008e0000067ab9 */ /* 0x000fe20000000a00 */
[----:B------:R-:W-:-:S05]  /*00e0*/  LOP3.LUT R0, R0, 0xfe, RZ, 0xc0, !PT ;  /* 0x000000fe00007812 */ /* 0x000fca00078ec0ff */
[----:B---3--:R-:W-:-:S04]  /*00f0*/  IMAD R3, R3, 0x100, R0 ;  /* 0x0000010003037824 */ /* 0x008fc800078e0200 */
[----:B------:R-:W-:-:S05]  /*0100*/  IMAD.HI R2, R3, -0x6db6db6d, R2 ;  /* 0x9249249303027827 */ /* 0x000fca00078e0202 */
[----:B------:R-:W-:-:S04]  /*0110*/  SHF.R.U32.HI R5, RZ, 0x1f, R2 ;  /* 0x0000001fff057819 */ /* 0x000fc80000011602 */
[----:B------:R-:W-:Y:S02]  /*0120*/  LEA.HI.SX32 R2, R2, R5, 0x1b ;  /* 0x0000000502027211 */ /* 0x000fe400078fdaff */
[----:B------:R-:W-:-:S03]  /*0130*/  CS2R R4, SRZ ;  /* 0x0000000000047805 */ /* 0x000fc6000001ff00 */
[----:B------:R-:W-:-:S04]  /*0140*/  IMAD R15, R2, -0x38, R3 ;  /* 0xffffffc8020f7824 */ /* 0x000fc800078e0203 */
[C---:B--2---:R-:W-:Y:S01]  /*0150*/  IMAD.WIDE R10, R15.reuse, 0x4, R10 ;  /* 0x000000040f0a7825 */ /* 0x044fe200078e020a */
[----:B------:R-:W-:-:S04]  /*0160*/  ISETP.GE.AND P2, PT, R15, 0x10, PT ;  /* 0x000000100f00780c */ /* 0x000fc80003f46270 */
[----:B------:R-:W-:-:S13]  /*0170*/  ISETP.LT.AND P3, PT, R3, 0x3800, !P2 ;  /* 0x000038000300780c */ /* 0x000fda0005761270 */
[----:B------:R1:W2:Y:S01]  /*0180*/  @P3 LDG.E.EL.64 R4, desc[UR4][R10.64] ;  /* 0x000000040a043981 */ /* 0x0002a2000c2e1b00 */
[----:B------:R-:W-:Y:S02]  /*0190*/  IMAD R7, R2, 0x10, R15 ;  /* 0x0000001002077824 */ /* 0x000fe400078e020f */
[----:B-----5:R-:W-:-:S04]  /*01a0*/  IMAD.WIDE R22, R15, 0x4, R22 ;  /* 0x000000040f167825 */ /* 0x020fc800078e0216 */
[----:B----4-:R-:W-:Y:S01]  /*01b0*/  IMAD.WIDE R20, R7, 0x4, R20 ;  /* 0x0000000407147825 */ /* 0x010fe200078e0214 */
[----:B------:R-:W-:Y:S01]  /*01c0*/  CS2R R6, SRZ ;  /* 0x0000000000067805 */ /* 0x000fe2000001ff00 */
[----:B------:R-:W3:Y:S05]  /*01d0*/  @P3 LDG.E.EL.64 R8, desc[UR4][R22.64] ;  /* 0x0000000416083981 */ /* 0x000eea000c2e1b00 */
[----:B------:R4:W5:Y:S01]  /*01e0*/  @P3 LDG.E.EL.64 R6, desc[UR4][R20.64] ;  /* 0x0000000414063981 */ /* 0x000962000c2e1b00 */
[----:B------:R-:W-:Y:S01]  /*01f0*/  IMAD R2, R2, 0x28, RZ ;  /* 0x0000002802027824 */ /* 0x000fe200078e02ff */
[----:B-1----:R-:W-:Y:S01]  /*0200*/  CS2R R10, SRZ ;  /* 0x00000000000a7805 */ /* 0x002fe2000001ff00 */
[----:B0-----:R-:W-:Y:S01]  /*0210*/  IMAD.WIDE R18, R15, 0x4, R18 ;  /* 0x000000040f127825 */ /* 0x001fe200078e0212 */
[----:B------:R-:W-:-:S03]  /*0220*/  ISETP.GE.AND P0, PT, R3, 0x3800, PT ;  /* 0x000038000300780c */ /* 0x000fc60003f06270 */
[----:B------:R-:W-:Y:S01]  /*0230*/  IMAD.WIDE R16, R15, 0x4, R16 ;  /* 0x000000040f107825 */ /* 0x000fe200078e0210 */
[----:B------:R-:W-:Y:S01]  /*0240*/  SHF.R.S32.HI R0, RZ, 0x1f, R2 ;  /* 0x0000001fff007819 */ /* 0x000fe20000011402 */
[----:B------:R0:W3:Y:S01]  /*0250*/  @P3 LDG.E.EL.64 R12, desc[UR4][R18.64] ;  /* 0x00000004120c3981 */ /* 0x0000e2000c2e1b00 */
[----:B------:R-:W-:-:S03]  /*0260*/  IADD3 R2, P4, R15, R2, RZ ;  /* 0x000000020f027210 */ /* 0x000fc60007f9e0ff */
[----:B------:R1:W3:Y:S01]  /*0270*/  @P3 LDG.E.EL.64 R10, desc[UR4][R16.64] ;  /* 0x00000004100a3981 */ /* 0x0002e2000c2e1b00 */
[C---:B------:R-:W-:Y:S02]  /*0280*/  ISETP.GT.AND P1, PT, R15.reuse, 0xf, !P0 ;  /* 0x0000000f0f00780c */ /* 0x040fe40004724270 */
[----:B------:R-:W-:Y:S02]  /*0290*/  LEA.HI.X.SX32 R15, R15, R0, 0x1, P4 ;  /* 0x000000000f0f7211 */ /* 0x000fe400020f0eff */
[----:B----4-:R-:W-:-:S04]  /*02a0*/  LEA R20, P4, R2, UR6, 0x2 ;  /* 0x0000000602147c11 */ /* 0x010fc8000f8810ff */
[----:B------:R-:W-:Y:S02]  /*02b0*/  LEA.HI.X R21, R2, UR7, R15, 0x2, P4 ;  /* 0x0000000702157c11 */ /* 0x000fe4000a0f140f */
[----:B------:R-:W-:-:S06]  /*02c0*/  CS2R R14, SRZ ;  /* 0x00000000000e7805 */ /* 0x000fcc000001ff00 */
[----:B------:R-:W4:Y:S01]  /*02d0*/  @P1 LDG.E.EL.64 R14, desc[UR4][R20.64+-0x40] ;  /* 0xffffc004140e1981 */ /* 0x000f22000c2e1b00 */
[----:B0-----:R-:W-:Y:S01]  /*02e0*/  IMAD.MOV.U32 R19, RZ, RZ, 0x3e800000 ;  /* 0x3e800000ff137424 */ /* 0x001fe200078e00ff */
[----:B--2---:R-:W-:Y:S02]  /*02f0*/  SEL R4, R4, RZ, P3 ;  /* 0x000000ff04047207 */ /* 0x004fe40001800000 */
[----:B------:R-:W-:-:S03]  /*0300*/  SEL R5, R5, RZ, P3 ;  /* 0x000000ff05057207 */ /* 0x000fc60001800000 */
[----:B------:R-:W-:Y:S02]  /*0310*/  FADD R4, R4, 9.9999997473787516356e-06 ;  /* 0x3727c5ac04047421 */ /* 0x000fe40000000000 */
[----:B------:R-:W-:Y:S02]  /*0320*/  FADD R5, R5, 9.9999997473787516356e-06 ;  /* 0x3727c5ac05057421 */ /* 0x000fe40000000000 */
[----:B------:R-:W0:Y:S01]  /*0330*/  MUFU.SQRT R0, R4 ;  /* 0x0000000400007308 */ /* 0x000e220000002000 */
[----:B-----5:R-:W-:Y:S02]  /*0340*/  SEL R6, R6, RZ, P3 ;  /* 0x000000ff06067207 */ /* 0x020fe40001800000 */
[----:B------:R-:W-:-:S05]  /*0350*/  SEL R7, R7, RZ, P3 ;  /* 0x000000ff07077207 */ /* 0x000fca0001800000 */
[----:B------:R2:W5:Y:S01]  /*0360*/  MUFU.SQRT R2, R5 ;  /* 0x0000000500027308 */ /* 0x0005620000002000 */
[----:B---3--:R-:W-:Y:S02]  /*0370*/  SEL R12, R12, RZ, P3 ;  /* 0x000000ff0c0c7207 */ /* 0x008fe40001800000 */
[C---:B0-----:R-:W-:Y:S02]  /*0380*/  FSETP.GT.AND P6, PT, R0.reuse, 8.50705917302346158658e+37, PT ;  /* 0x7e8000000000780b */ /* 0x041fe40003fc4000 */
[----:B------:R-:W-:Y:S02]  /*0390*/  FSETP.GEU.AND P5, PT, R0, 1.175494350822287508e-38, PT ;  /* 0x008000000000780b */ /* 0x000fe40003fae000 */
[----:B-1----:R-:W-:Y:S02]  /*03a0*/  FSEL R17, R19, 1, P6 ;  /* 0x3f80000013117808 */ /* 0x002fe40003000000 */
[----:B--2---:R-:W-:Y:S02]  /*03b0*/  SEL R5, R8, RZ, P3 ;  /* 0x000000ff08057207 */ /* 0x004fe40001800000 */
[----:B-----5:R-:W-:-:S02]  /*03c0*/  FSETP.GT.AND P4, PT, R2, 8.50705917302346158658e+37, PT ;  /* 0x7e8000000200780b */ /* 0x020fc40003f84000 */
[----:B------:R-:W-:Y:S01]  /*03d0*/  SEL R8, R9, RZ, P3 ;  /* 0x000000ff09087207 */ /* 0x000fe20001800000 */
[----:B------:R-:W-:Y:S01]  /*03e0*/  FADD R6, R6, -R5 ;  /* 0x8000000506067221 */ /* 0x000fe20000000000 */
[----:B------:R-:W-:Y:S01]  /*03f0*/  FSEL R19, R19, 1, P4 ;  /* 0x3f80000013137808 */ /* 0x000fe20002000000 */
[----:B------:R-:W-:Y:S01]  /*0400*/  @P6 FMUL R0, R0, 0.25 ;  /* 0x3e80000000006820 */ /* 0x000fe20000400000 */
[----:B------:R-:W-:Y:S01]  /*0410*/  FSETP.GEU.AND P6, PT, R2, 1.175494350822287508e-38, PT ;  /* 0x008000000200780b */ /* 0x000fe20003fce000 */
[----:B------:R-:W0:Y:S01]  /*0420*/  LDC.64 R4, c[0x0][0x240] ;  /* 0x00009000ff047b82 */ /* 0x000e220000000a00 */
[----:B------:R-:W-:Y:S01]  /*0430*/  @!P5 FMUL R17, R17, 16777216 ;  /* 0x4b8000001111d820 */ /* 0x000fe20000400000 */
[----:B------:R-:W-:Y:S01]  /*0440*/  @!P5 FMUL R0, R0, 16777216 ;  /* 0x4b8000000000d820 */ /* 0x000fe20000400000 */
[----:B------:R-:W-:Y:S02]  /*0450*/  SEL R13, R13, RZ, P3 ;  /* 0x000000ff0d0d7207 */ /* 0x000fe40001800000 */
[----:B------:R-:W-:Y:S01]  /*0460*/  SEL R10, R10, RZ, P3 ;  /* 0x000000ff0a0a7207 */ /* 0x000fe20001800000 */
[----:B------:R-:W-:Y:S01]  /*0470*/  @P4 FMUL R2, R2, 0.25 ;  /* 0x3e80000002024820 */ /* 0x000fe20000400000 */
[----:B------:R-:W-:Y:S01]  /*0480*/  SEL R11, R11, RZ, P3 ;  /* 0x000000ff0b0b7207 */ /* 0x000fe20001800000 */
[----:B------:R-:W1:Y:S04]  /*0490*/  MUFU.RCP R0, R0 ;  /* 0x0000000000007308 */ /* 0x000e680000001000 */
[----:B------:R-:W-:Y:S01]  /*04a0*/  @!P6 FMUL R2, R2, 16777216 ;  /* 0x4b8000000202e820 */ /* 0x000fe20000400000 */
[----:B------:R-:W-:-:S05]  /*04b0*/  @!P6 FMUL R19, R19, 16777216 ;  /* 0x4b8000001313e820 */ /* 0x000fca0000400000 */
[----:B------:R-:W2:Y:S01]  /*04c0*/  MUFU.RCP R2, R2 ;  /* 0x0000000200027308 */ /* 0x000ea20000001000 */
[----:B-1----:R-:W-:Y:S01]  /*04d0*/  FMUL R17, R0, R17 ;  /* 0x0000001100117220 */ /* 0x002fe20000400000 */
[----:B------:R-:W-:Y:S01]  /*04e0*/  FADD R0, R7, -R8 ;  /* 0x8000000807007221 */ /* 0x000fe20000000000 */
[----:B0-----:R-:W-:-:S04]  /*04f0*/  IMAD.WIDE R4, R3, 0x4, R4 ;  /* 0x0000000403047825 */ /* 0x001fc800078e0204 */
[----:B------:R-:W-:-:S04]  /*0500*/  FMUL R17, R6, R17 ;  /* 0x0000001106117220 */ /* 0x000fc80000400000 */
[----:B------:R-:W-:Y:S01]  /*0510*/  FFMA R10, R17, R12, R10 ;  /* 0x0000000c110a7223 */ /* 0x000fe2000000000a */
[----:B--2---:R-:W-:-:S04]  /*0520*/  FMUL R19, R2, R19 ;  /* 0x0000001302137220 */ /* 0x004fc80000400000 */
[----:B------:R-:W-:Y:S01]  /*0530*/  FSETP.GEU.AND P3, PT, R10, RZ, PT ;  /* 0x000000ff0a00720b */ /* 0x000fe20003f6e000 */
[----:B------:R-:W-:-:S03]  /*0540*/  FMUL R0, R0, R19 ;  /* 0x0000001300007220 */ /* 0x000fc60000400000 */
[----:B------:R-:W-:Y:S01]  /*0550*/  FSEL R10, R10, RZ, P3 ;  /* 0x000000ff0a0a7208 */ /* 0x000fe20001800000 */
[----:B------:R-:W-:Y:S01]  /*0560*/  FFMA R11, R0, R13, R11 ;  /* 0x0000000d000b7223 */ /* 0x000fe2000000000b */
[----:B----4-:R-:W-:-:S04]  /*0570*/  @P2 SEL R10, R14, RZ, P1 ;  /* 0x000000ff0e0a2207 */ /* 0x010fc80000800000 */
[----:B------:R-:W-:-:S04]  /*0580*/  FSETP.GEU.AND P4, PT, R11, RZ, PT ;  /* 0x000000ff0b00720b */ /* 0x000fc80003f8e000 */
[----:B------:R-:W-:Y:S02]  /*0590*/  FSEL R11, R11, RZ, P4 ;  /* 0x000000ff0b0b7208 */ /* 0x000fe40002000000 */
[----:B------:R-:W-:Y:S01]  /*05a0*/  @P2 SEL R11, R15, RZ, P1 ;  /* 0x000000ff0f0b2207 */ /* 0x000fe20000800000 */
[----:B------:R-:W-:Y:S06]  /*05b0*/  @P0 EXIT ;  /* 0x000000000000094d */ /* 0x000fec0003800000 */
[----:B------:R-:W-:Y:S01]  /*05c0*/  STG.E.64 desc[UR4][R4.64], R10 ;  /* 0x0000000a04007986 */ /* 0x000fe2000c101b04 */
[----:B------:R-:W-:Y:S05]  /*05d0*/  EXIT ;  /* 0x000000000000794d */ /* 0x000fea0003800000 */
.L_x_0:
[----:B------:R-:W-:-:S00]  /*05e0*/  BRA `(.L_x_0) ;  /* 0xfffffffc00fc7947 */ /* 0x000fc0000383ffff */
[----:B------:R-:W-:-:S00]  /*05f0*/  NOP ;  /* 0x0000000000007918 */ /* 0x000fc00000000000 */
        /* <DEDUP_REMOVED lines=8> */
.L_x_1:


//--------------------- .nv.global.init           --------------------------
	.section	.nv.global.init,"aw",@progbits
.nv.global.init:
	.type		_$_str,@object
	.size		_$_str,(_$_str_$_2 - _$_str)
_$_str:
        /*0000*/ 	.byte	0x5f, 0x5f, 0x43, 0x55, 0x44, 0x41, 0x5f, 0x46, 0x54, 0x5a, 0x00
	.type		_$_str_$_2,@object
	.size		_$_str_$_2,(.L_1 - _$_str_$_2)
_$_str_$_2:
        /*000b*/ 	.byte	0x5f, 0x5f, 0x43, 0x55, 0x44, 0x41, 0x5f, 0x50, 0x52, 0x45, 0x43, 0x5f, 0x53, 0x51, 0x52, 0x54
        /*001b*/ 	.byte	0x00
.L_1:


//--------------------- .nv.constant0.triton_poi_fused_cat_13 --------------------------
	.section	.nv.constant0.triton_poi_fused_cat_13,"a",@progbits
	.sectionflags	@""
	.align	4
.nv.constant0.triton_poi_fused_cat_13:
	.zero		588
